//
// Generated by NVIDIA NVVM Compiler
//
// Compiler Build ID: CL-36424714
// Cuda compilation tools, release 13.0, V13.0.88
// Based on NVVM 20.0.0
//

.version 9.0
.target sm_100
.address_size 64

	// .globl	_Z13mmtt_reversedPKfS0_Pfi

.visible .entry _Z13mmtt_reversedPKfS0_Pfi(
	.param .u64 .ptr .align 1 _Z13mmtt_reversedPKfS0_Pfi_param_0,
	.param .u64 .ptr .align 1 _Z13mmtt_reversedPKfS0_Pfi_param_1,
	.param .u64 .ptr .align 1 _Z13mmtt_reversedPKfS0_Pfi_param_2,
	.param .u32 _Z13mmtt_reversedPKfS0_Pfi_param_3
)
{
	.reg .pred 	%p<10>;
	.reg .b32 	%r<76>;
	.reg .b32 	%f<67>;
	.reg .b64 	%rd<54>;

	ld.param.u64 	%rd7, [_Z13mmtt_reversedPKfS0_Pfi_param_0];
	ld.param.u64 	%rd8, [_Z13mmtt_reversedPKfS0_Pfi_param_1];
	ld.param.u64 	%rd6, [_Z13mmtt_reversedPKfS0_Pfi_param_2];
	ld.param.u32 	%r43, [_Z13mmtt_reversedPKfS0_Pfi_param_3];
	cvta.to.global.u64 	%rd1, %rd8;
	cvta.to.global.u64 	%rd2, %rd7;
	mov.u32 	%r44, %ctaid.x;
	mov.u32 	%r45, %ntid.x;
	mov.u32 	%r46, %tid.x;
	mad.lo.s32 	%r1, %r44, %r45, %r46;
	mov.u32 	%r2, %ctaid.y;
	mov.u32 	%r3, %ntid.y;
	mul.lo.s32 	%r4, %r2, %r3;
	mov.u32 	%r5, %tid.y;
	add.s32 	%r6, %r4, %r5;
	max.s32 	%r47, %r6, %r1;
	setp.ge.s32 	%p1, %r47, %r43;
	@%p1 bra 	$L__BB0_13;
	mul.lo.s32 	%r7, %r43, %r1;
	and.b32  	%r8, %r43, 7;
	setp.lt.u32 	%p2, %r43, 8;
	mov.f32 	%f66, 0f00000000;
	mov.b32 	%r74, 0;
	@%p2 bra 	$L__BB0_4;
	and.b32  	%r74, %r43, 2147483640;
	neg.s32 	%r72, %r74;
	mul.wide.u32 	%rd9, %r3, %r2;
	cvt.u64.u32 	%rd10, %r5;
	add.s64 	%rd11, %rd9, %rd10;
	shl.b64 	%rd12, %rd11, 2;
	add.s64 	%rd53, %rd2, %rd12;
	shl.b32 	%r11, %r43, 3;
	mad.lo.s32 	%r71, %r43, 7, %r6;
	mad.lo.s32 	%r70, %r43, 6, %r6;
	mad.lo.s32 	%r69, %r43, 5, %r6;
	shl.b32 	%r49, %r43, 2;
	add.s32 	%r68, %r6, %r49;
	mad.lo.s32 	%r67, %r43, 3, %r6;
	shl.b32 	%r50, %r43, 1;
	add.s32 	%r66, %r6, %r50;
	add.s32 	%r51, %r5, %r43;
	add.s32 	%r64, %r51, %r4;
	mov.f32 	%f66, 0f00000000;
	mul.wide.u32 	%rd29, %r11, 4;
	mov.u32 	%r65, %r7;
$L__BB0_3:
	.pragma "nounroll";
	mul.wide.s32 	%rd13, %r65, 4;
	add.s64 	%rd14, %rd1, %rd13;
	ld.global.f32 	%f16, [%rd53];
	ld.global.f32 	%f17, [%rd14];
	fma.rn.f32 	%f18, %f16, %f17, %f66;
	mul.wide.u32 	%rd15, %r64, 4;
	add.s64 	%rd16, %rd2, %rd15;
	ld.global.f32 	%f19, [%rd16];
	ld.global.f32 	%f20, [%rd14+4];
	fma.rn.f32 	%f21, %f19, %f20, %f18;
	mul.wide.u32 	%rd17, %r66, 4;
	add.s64 	%rd18, %rd2, %rd17;
	ld.global.f32 	%f22, [%rd18];
	ld.global.f32 	%f23, [%rd14+8];
	fma.rn.f32 	%f24, %f22, %f23, %f21;
	mul.wide.u32 	%rd19, %r67, 4;
	add.s64 	%rd20, %rd2, %rd19;
	ld.global.f32 	%f25, [%rd20];
	ld.global.f32 	%f26, [%rd14+12];
	fma.rn.f32 	%f27, %f25, %f26, %f24;
	mul.wide.u32 	%rd21, %r68, 4;
	add.s64 	%rd22, %rd2, %rd21;
	ld.global.f32 	%f28, [%rd22];
	ld.global.f32 	%f29, [%rd14+16];
	fma.rn.f32 	%f30, %f28, %f29, %f27;
	mul.wide.u32 	%rd23, %r69, 4;
	add.s64 	%rd24, %rd2, %rd23;
	ld.global.f32 	%f31, [%rd24];
	ld.global.f32 	%f32, [%rd14+20];
	fma.rn.f32 	%f33, %f31, %f32, %f30;
	mul.wide.u32 	%rd25, %r70, 4;
	add.s64 	%rd26, %rd2, %rd25;
	ld.global.f32 	%f34, [%rd26];
	ld.global.f32 	%f35, [%rd14+24];
	fma.rn.f32 	%f36, %f34, %f35, %f33;
	mul.wide.u32 	%rd27, %r71, 4;
	add.s64 	%rd28, %rd2, %rd27;
	ld.global.f32 	%f37, [%rd28];
	ld.global.f32 	%f38, [%rd14+28];
	fma.rn.f32 	%f66, %f37, %f38, %f36;
	add.s32 	%r72, %r72, 8;
	add.s64 	%rd53, %rd53, %rd29;
	add.s32 	%r71, %r71, %r11;
	add.s32 	%r70, %r70, %r11;
	add.s32 	%r69, %r69, %r11;
	add.s32 	%r68, %r68, %r11;
	add.s32 	%r67, %r67, %r11;
	add.s32 	%r66, %r66, %r11;
	add.s32 	%r65, %r65, 8;
	add.s32 	%r64, %r64, %r11;
	setp.ne.s32 	%p3, %r72, 0;
	@%p3 bra 	$L__BB0_3;
$L__BB0_4:
	setp.eq.s32 	%p4, %r8, 0;
	@%p4 bra 	$L__BB0_12;
	and.b32  	%r38, %r43, 3;
	setp.lt.u32 	%p5, %r8, 4;
	@%p5 bra 	$L__BB0_7;
	mad.lo.s32 	%r52, %r74, %r43, %r6;
	mul.wide.u32 	%rd30, %r52, 4;
	add.s64 	%rd31, %rd2, %rd30;
	ld.global.f32 	%f40, [%rd31];
	add.s32 	%r53, %r74, %r7;
	mul.wide.s32 	%rd32, %r53, 4;
	add.s64 	%rd33, %rd1, %rd32;
	ld.global.f32 	%f41, [%rd33];
	fma.rn.f32 	%f42, %f40, %f41, %f66;
	add.s32 	%r54, %r52, %r43;
	mul.wide.u32 	%rd34, %r54, 4;
	add.s64 	%rd35, %rd2, %rd34;
	ld.global.f32 	%f43, [%rd35];
	ld.global.f32 	%f44, [%rd33+4];
	fma.rn.f32 	%f45, %f43, %f44, %f42;
	add.s32 	%r55, %r54, %r43;
	mul.wide.u32 	%rd36, %r55, 4;
	add.s64 	%rd37, %rd2, %rd36;
	ld.global.f32 	%f46, [%rd37];
	ld.global.f32 	%f47, [%rd33+8];
	fma.rn.f32 	%f48, %f46, %f47, %f45;
	add.s32 	%r56, %r55, %r43;
	mul.wide.u32 	%rd38, %r56, 4;
	add.s64 	%rd39, %rd2, %rd38;
	ld.global.f32 	%f49, [%rd39];
	ld.global.f32 	%f50, [%rd33+12];
	fma.rn.f32 	%f66, %f49, %f50, %f48;
	add.s32 	%r74, %r74, 4;
$L__BB0_7:
	setp.eq.s32 	%p6, %r38, 0;
	@%p6 bra 	$L__BB0_12;
	setp.eq.s32 	%p7, %r38, 1;
	@%p7 bra 	$L__BB0_10;
	mad.lo.s32 	%r57, %r74, %r43, %r6;
	mul.wide.u32 	%rd40, %r57, 4;
	add.s64 	%rd41, %rd2, %rd40;
	ld.global.f32 	%f52, [%rd41];
	add.s32 	%r58, %r74, %r7;
	mul.wide.s32 	%rd42, %r58, 4;
	add.s64 	%rd43, %rd1, %rd42;
	ld.global.f32 	%f53, [%rd43];
	fma.rn.f32 	%f54, %f52, %f53, %f66;
	add.s32 	%r59, %r57, %r43;
	mul.wide.u32 	%rd44, %r59, 4;
	add.s64 	%rd45, %rd2, %rd44;
	ld.global.f32 	%f55, [%rd45];
	ld.global.f32 	%f56, [%rd43+4];
	fma.rn.f32 	%f66, %f55, %f56, %f54;
	add.s32 	%r74, %r74, 2;
$L__BB0_10:
	and.b32  	%r60, %r43, 1;
	setp.eq.b32 	%p8, %r60, 1;
	not.pred 	%p9, %p8;
	@%p9 bra 	$L__BB0_12;
	mad.lo.s32 	%r61, %r74, %r43, %r6;
	mul.wide.u32 	%rd46, %r61, 4;
	add.s64 	%rd47, %rd2, %rd46;
	ld.global.f32 	%f57, [%rd47];
	add.s32 	%r62, %r74, %r7;
	mul.wide.s32 	%rd48, %r62, 4;
	add.s64 	%rd49, %rd1, %rd48;
	ld.global.f32 	%f58, [%rd49];
	fma.rn.f32 	%f66, %f57, %f58, %f66;
$L__BB0_12:
	mad.lo.s32 	%r63, %r43, %r6, %r1;
	cvta.to.global.u64 	%rd50, %rd6;
	mul.wide.s32 	%rd51, %r63, 4;
	add.s64 	%rd52, %rd50, %rd51;
	st.global.f32 	[%rd52], %f66;
$L__BB0_13:
	ret;

}


// ===== COMPILED SASS (sm_100) =====

	.target	sm_100

	.elftype	@"ET_EXEC"


//--------------------- .note.nv.tkinfo           --------------------------
	.section	.note.nv.tkinfo,"",@"SHT_NOTE"
	.sectionflags	@"SHF_NOTE_NV_TKINFO"
	.tkinfo
        /*0018*/ 	.word	0x00000002
        /*0030*/ 	.string	""
        /*0030*/ 	.string	"ptxas"
        /*0030*/ 	.string	"Cuda compilation tools, release 13.0, V13.0.88"
        /*0030*/ 	.string	"Build cuda_13.0.r13.0/compiler.36424714_0"
        /*0030*/ 	.string	"-arch sm_100 -m 64 "



//--------------------- .note.nv.cuinfo           --------------------------
	.section	.note.nv.cuinfo,"",@"SHT_NOTE"
	.sectionflags	@"SHF_NOTE_NV_CUINFO"
        /*0018*/ 	.short	0x0002
        /*001a*/ 	.short	0x0064
        /*001c*/ 	.short	0x0082
	.zero		2


//--------------------- .nv.info                  --------------------------
	.section	.nv.info,"",@"SHT_CUDA_INFO"
	.align	4


	//----- nvinfo : EIATTR_REGCOUNT
	.align		4
        /*0000*/ 	.byte	0x04, 0x2f
        /*0002*/ 	.short	(.L_1 - .L_0)
	.align		4
.L_0:
        /*0004*/ 	.word	index@(_Z13mmtt_reversedPKfS0_Pfi)
        /*0008*/ 	.word	0x00000020


	//----- nvinfo : EIATTR_FRAME_SIZE
	.align		4
.L_1:
        /*000c*/ 	.byte	0x04, 0x11
        /*000e*/ 	.short	(.L_3 - .L_2)
	.align		4
.L_2:
        /*0010*/ 	.word	index@(_Z13mmtt_reversedPKfS0_Pfi)
        /*0014*/ 	.word	0x00000000


	//----- nvinfo : EIATTR_MIN_STACK_SIZE
	.align		4
.L_3:
        /*0018*/ 	.byte	0x04, 0x12
        /*001a*/ 	.short	(.L_5 - .L_4)
	.align		4
.L_4:
        /*001c*/ 	.word	index@(_Z13mmtt_reversedPKfS0_Pfi)
        /*0020*/ 	.word	0x00000000
.L_5:


//--------------------- .nv.compat                --------------------------
	.section	.nv.compat,"",@"SHT_CUDA_COMPAT_INFO"
	.align	4
        /*0000*/ 	.byte	0x02, 0x09, 0x00, 0x00, 0x02, 0x02, 0x01, 0x00, 0x02, 0x05, 0x05, 0x00, 0x03, 0x07, 0x01, 0x01
        /*0010*/ 	.byte	0x02, 0x03, 0x00, 0x00, 0x02, 0x06, 0x01, 0x00, 0x04, 0x0b, 0x08, 0x00, 0x09, 0x00, 0x00, 0x00
        /*0020*/ 	.byte	0x00, 0x00, 0x00, 0x00


//--------------------- .nv.info._Z13mmtt_reversedPKfS0_Pfi --------------------------
	.section	.nv.info._Z13mmtt_reversedPKfS0_Pfi,"",@"SHT_CUDA_INFO"
	.sectionflags	@""
	.align	4


	//----- nvinfo : EIATTR_CUDA_API_VERSION
	.align		4
        /*0000*/ 	.byte	0x04, 0x37
        /*0002*/ 	.short	(.L_7 - .L_6)
.L_6:
        /*0004*/ 	.word	0x00000082


	//----- nvinfo : EIATTR_KPARAM_INFO
	.align		4
.L_7:
        /*0008*/ 	.byte	0x04, 0x17
        /*000a*/ 	.short	(.L_9 - .L_8)
.L_8:
        /*000c*/ 	.word	0x00000000
        /*0010*/ 	.short	0x0003
        /*0012*/ 	.short	0x0018
        /*0014*/ 	.byte	0x00, 0xf0, 0x11, 0x00


	//----- nvinfo : EIATTR_KPARAM_INFO
	.align		4
.L_9:
        /*0018*/ 	.byte	0x04, 0x17
        /*001a*/ 	.short	(.L_11 - .L_10)
.L_10:
        /*001c*/ 	.word	0x00000000
        /*0020*/ 	.short	0x0002
        /*0022*/ 	.short	0x0010
        /*0024*/ 	.byte	0x00, 0xf5, 0x21, 0x00


	//----- nvinfo : EIATTR_KPARAM_INFO
	.align		4
.L_11:
        /*0028*/ 	.byte	0x04, 0x17
        /*002a*/ 	.short	(.L_13 - .L_12)
.L_12:
        /*002c*/ 	.word	0x00000000
        /*0030*/ 	.short	0x0001
        /*0032*/ 	.short	0x0008
        /*0034*/ 	.byte	0x00, 0xf5, 0x21, 0x00


	//----- nvinfo : EIATTR_KPARAM_INFO
	.align		4
.L_13:
        /*0038*/ 	.byte	0x04, 0x17
        /*003a*/ 	.short	(.L_15 - .L_14)
.L_14:
        /*003c*/ 	.word	0x00000000
        /*0040*/ 	.short	0x0000
        /*0042*/ 	.short	0x0000
        /*0044*/ 	.byte	0x00, 0xf5, 0x21, 0x00


	//----- nvinfo : EIATTR_SPARSE_MMA_MASK
	.align		4
.L_15:
        /*0048*/ 	.byte	0x03, 0x50
        /*004a*/ 	.short	0x0000


	//----- nvinfo : EIATTR_MAXREG_COUNT
	.align		4
        /*004c*/ 	.byte	0x03, 0x1b
        /*004e*/ 	.short	0x00ff


	//----- nvinfo : EIATTR_MERCURY_ISA_VERSION
	.align		4
        /*0050*/ 	.byte	0x03, 0x5f
        /*0052*/ 	.short	0x0101


	//----- nvinfo : EIATTR_VRC_CTA_INIT_COUNT
	.align		4
        /*0054*/ 	.byte	0x02, 0x4a
	.zero		1
	.zero		1


	//----- nvinfo : EIATTR_EXIT_INSTR_OFFSETS
	.align		4
        /*0058*/ 	.byte	0x04, 0x1c
        /*005a*/ 	.short	(.L_17 - .L_16)


	//   ....[0]....
.L_16:
        /*005c*/ 	.word	0x000000d0


	//   ....[1]....
        /*0060*/ 	.word	0x00000930


	//----- nvinfo : EIATTR_CBANK_PARAM_SIZE
	.align		4
.L_17:
        /*0064*/ 	.byte	0x03, 0x19
        /*0066*/ 	.short	0x001c


	//----- nvinfo : EIATTR_PARAM_CBANK
	.align		4
        /*0068*/ 	.byte	0x04, 0x0a
        /*006a*/ 	.short	(.L_19 - .L_18)
	.align		4
.L_18:
        /*006c*/ 	.word	index@(.nv.constant0._Z13mmtt_reversedPKfS0_Pfi)
        /*0070*/ 	.short	0x0380
        /*0072*/ 	.short	0x001c


	//----- nvinfo : EIATTR_SW_WAR
	.align		4
.L_19:
        /*0074*/ 	.byte	0x04, 0x36
        /*0076*/ 	.short	(.L_21 - .L_20)
.L_20:
        /*0078*/ 	.word	0x00000008
.L_21:


//--------------------- .nv.callgraph             --------------------------
	.section	.nv.callgraph,"",@"SHT_CUDA_CALLGRAPH"
	.align	4
	.sectionentsize	8
	.align		4
        /*0000*/ 	.word	0x00000000
	.align		4
        /*0004*/ 	.word	0xffffffff
	.align		4
        /*0008*/ 	.word	0x00000000
	.align		4
        /*000c*/ 	.word	0xfffffffe
	.align		4
        /*0010*/ 	.word	0x00000000
	.align		4
        /*0014*/ 	.word	0xfffffffd
	.align		4
        /*0018*/ 	.word	0x00000000
	.align		4
        /*001c*/ 	.word	0xfffffffc


//--------------------- .text._Z13mmtt_reversedPKfS0_Pfi --------------------------
	.section	.text._Z13mmtt_reversedPKfS0_Pfi,"ax",@progbits
	.align	128
        .global         _Z13mmtt_reversedPKfS0_Pfi
        .type           _Z13mmtt_reversedPKfS0_Pfi,@function
        .size           _Z13mmtt_reversedPKfS0_Pfi,(.L_x_5 - _Z13mmtt_reversedPKfS0_Pfi)
        .other          _Z13mmtt_reversedPKfS0_Pfi,@"STO_CUDA_ENTRY STV_DEFAULT"
_Z13mmtt_reversedPKfS0_Pfi:
.text._Z13mmtt_reversedPKfS0_Pfi:
[----:B------:R-:W-:Y:S01]  /*0000*/  LDC R1, c[0x0][0x37c] ;  /* 0x0000df00ff017b82 */ /* 0x000fe20000000800 */
[----:B------:R-:W0:Y:S07]  /*0010*/  S2R R2, SR_TID.X ;  /* 0x0000000000027919 */ /* 0x000e2e0000002100 */
[----:B------:R-:W0:Y:S01]  /*0020*/  LDC R3, c[0x0][0x360] ;  /* 0x0000d800ff037b82 */ /* 0x000e220000000800 */
[----:B------:R-:W1:Y:S07]  /*0030*/  S2R R8, SR_TID.Y ;  /* 0x0000000000087919 */ /* 0x000e6e0000002200 */
[----:B------:R-:W2:Y:S08]  /*0040*/  S2UR UR5, SR_CTAID.Y ;  /* 0x00000000000579c3 */ /* 0x000eb00000002600 */
[----:B------:R-:W2:Y:S08]  /*0050*/  LDC R11, c[0x0][0x364] ;  /* 0x0000d900ff0b7b82 */ /* 0x000eb00000000800 */
[----:B------:R-:W0:Y:S08]  /*0060*/  S2UR UR4, SR_CTAID.X ;  /* 0x00000000000479c3 */ /* 0x000e300000002500 */
[----:B------:R-:W3:Y:S01]  /*0070*/  LDC R0, c[0x0][0x398] ;  /* 0x0000e600ff007b82 */ /* 0x000ee20000000800 */
[----:B--2---:R-:W-:-:S05]  /*0080*/  IMAD R27, R11, UR5, RZ ;  /* 0x000000050b1b7c24 */ /* 0x004fca000f8e02ff */
[----:B-1----:R-:W-:Y:S01]  /*0090*/  IADD3 R5, PT, PT, R27, R8, RZ ;  /* 0x000000081b057210 */ /* 0x002fe20007ffe0ff */
[----:B0-----:R-:W-:-:S05]  /*00a0*/  IMAD R3, R3, UR4, R2 ;  /* 0x0000000403037c24 */ /* 0x001fca000f8e0202 */
[----:B------:R-:W-:-:S04]  /*00b0*/  VIMNMX R7, PT, PT, R3, R5, !PT ;  /* 0x0000000503077248 */ /* 0x000fc80007fe0100 */
[----:B---3--:R-:W-:-:S13]  /*00c0*/  ISETP.GE.AND P0, PT, R7, R0, PT ;  /* 0x000000000700720c */ /* 0x008fda0003f06270 */
[----:B------:R-:W-:Y:S05]  /*00d0*/  @P0 EXIT ;  /* 0x000000000000094d */ /* 0x000fea0003800000 */
[C---:B------:R-:W-:Y:S01]  /*00e0*/  ISETP.GE.U32.AND P1, PT, R0.reuse, 0x8, PT ;  /* 0x000000080000780c */ /* 0x040fe20003f26070 */
[----:B------:R-:W0:Y:S01]  /*00f0*/  LDCU.64 UR6, c[0x0][0x358] ;  /* 0x00006b00ff0677ac */ /* 0x000e220008000a00 */
[----:B------:R-:W-:Y:S01]  /*0100*/  LOP3.LUT R2, R0, 0x7, RZ, 0xc0, !PT ;  /* 0x0000000700027812 */ /* 0x000fe200078ec0ff */
[----:B------:R-:W-:Y:S02]  /*0110*/  HFMA2 R18, -RZ, RZ, 0, 0 ;  /* 0x00000000ff127431 */ /* 0x000fe400000001ff */
[----:B------:R-:W-:Y:S01]  /*0120*/  IMAD R4, R3, R0, RZ ;  /* 0x0000000003047224 */ /* 0x000fe200078e02ff */
[----:B------:R-:W-:Y:S02]  /*0130*/  MOV R7, RZ ;  /* 0x000000ff00077202 */ /* 0x000fe40000000f00 */
[----:B------:R-:W-:-:S05]  /*0140*/  ISETP.NE.AND P0, PT, R2, RZ, PT ;  /* 0x000000ff0200720c */ /* 0x000fca0003f05270 */
[----:B------:R-:W-:Y:S08]  /*0150*/  @!P1 BRA `(.L_x_0) ;  /* 0x0000000000fc9947 */ /* 0x000ff00003800000 */
[----:B------:R-:W1:Y:S01]  /*0160*/  LDCU.64 UR8, c[0x0][0x380] ;  /* 0x00007000ff0877ac */ /* 0x000e620008000a00 */
[----:B------:R-:W-:Y:S01]  /*0170*/  MOV R9, RZ ;  /* 0x000000ff00097202 */ /* 0x000fe20000000f00 */
[C-C-:B------:R-:W-:Y:S01]  /*0180*/  IMAD R28, R0.reuse, 0x7, R5.reuse ;  /* 0x00000007001c7824 */ /* 0x140fe200078e0205 */
[C---:B------:R-:W-:Y:S01]  /*0190*/  LOP3.LUT R7, R0.reuse, 0x7ffffff8, RZ, 0xc0, !PT ;  /* 0x7ffffff800077812 */ /* 0x040fe200078ec0ff */
[C---:B------:R-:W-:Y:S01]  /*01a0*/  IMAD R25, R0.reuse, 0x3, R5 ;  /* 0x0000000300197824 */ /* 0x040fe200078e0205 */
[--C-:B------:R-:W-:Y:S01]  /*01b0*/  IADD3 R27, PT, PT, R27, R0, R8.reuse ;  /* 0x000000001b1b7210 */ /* 0x100fe20007ffe008 */
[----:B------:R-:W-:Y:S01]  /*01c0*/  IMAD.WIDE.U32 R10, R11, UR5, R8 ;  /* 0x000000050b0a7c25 */ /* 0x000fe2000f8e0008 */
[C---:B------:R-:W-:Y:S02]  /*01d0*/  SHF.L.U32 R9, R0.reuse, 0x3, RZ ;  /* 0x0000000300097819 */ /* 0x040fe400000006ff */
[CC--:B------:R-:W-:Y:S02]  /*01e0*/  LEA R24, R0.reuse, R5.reuse, 0x2 ;  /* 0x0000000500187211 */ /* 0x0c0fe400078e10ff */
[----:B------:R-:W-:-:S02]  /*01f0*/  LEA R26, R0, R5, 0x1 ;  /* 0x00000005001a7211 */ /* 0x000fc400078e08ff */
[----:B------:R-:W-:Y:S02]  /*0200*/  MOV R18, RZ ;  /* 0x000000ff00127202 */ /* 0x000fe40000000f00 */
[----:B------:R-:W-:Y:S02]  /*0210*/  MOV R6, R4 ;  /* 0x0000000400067202 */ /* 0x000fe40000000f00 */
[----:B------:R-:W-:Y:S02]  /*0220*/  IADD3 R8, PT, PT, -R7, RZ, RZ ;  /* 0x000000ff07087210 */ /* 0x000fe40007ffe1ff */
[----:B-1----:R-:W-:-:S04]  /*0230*/  LEA R16, P1, R10, UR8, 0x2 ;  /* 0x000000080a107c11 */ /* 0x002fc8000f8210ff */
[----:B------:R-:W-:Y:S01]  /*0240*/  LEA.HI.X R17, R10, UR9, R11, 0x2, P1 ;  /* 0x000000090a117c11 */ /* 0x000fe200088f140b */
[C-C-:B------:R-:W-:Y:S02]  /*0250*/  IMAD R10, R0.reuse, 0x6, R5.reuse ;  /* 0x00000006000a7824 */ /* 0x140fe400078e0205 */
[----:B------:R-:W-:-:S07]  /*0260*/  IMAD R11, R0, 0x5, R5 ;  /* 0x00000005000b7824 */ /* 0x000fce00078e0205 */
.L_x_1:
[----:B------:R-:W1:Y:S01]  /*0270*/  LDC.64 R14, c[0x0][0x388] ;  /* 0x0000e200ff0e7b82 */ /* 0x000e620000000a00 */
[----:B0-----:R-:W2:Y:S07]  /*0280*/  LDG.E R19, desc[UR6][R16.64] ;  /* 0x0000000610137981 */ /* 0x001eae000c1e1900 */
[----:B------:R-:W0:Y:S01]  /*0290*/  LDC.64 R12, c[0x0][0x380] ;  /* 0x0000e000ff0c7b82 */ /* 0x000e220000000a00 */
[----:B-1----:R-:W-:-:S05]  /*02a0*/  IMAD.WIDE R14, R6, 0x4, R14 ;  /* 0x00000004060e7825 */ /* 0x002fca00078e020e */
[----:B------:R-:W2:Y:S04]  /*02b0*/  LDG.E R20, desc[UR6][R14.64] ;  /* 0x000000060e147981 */ /* 0x000ea8000c1e1900 */
[----:B------:R-:W3:Y:S01]  /*02c0*/  LDG.E R29, desc[UR6][R14.64+0x4] ;  /* 0x000004060e1d7981 */ /* 0x000ee2000c1e1900 */
[----:B--2---:R-:W-:Y:S01]  /*02d0*/  FFMA R19, R19, R20, R18 ;  /* 0x0000001413137223 */ /* 0x004fe20000000012 */
[----:B0-----:R-:W-:-:S06]  /*02e0*/  IMAD.WIDE.U32 R20, R27, 0x4, R12 ;  /* 0x000000041b147825 */ /* 0x001fcc00078e000c */
[----:B------:R-:W3:Y:S01]  /*02f0*/  LDG.E R20, desc[UR6][R20.64] ;  /* 0x0000000614147981 */ /* 0x000ee2000c1e1900 */
[----:B------:R-:W-:-:S06]  /*0300*/  IMAD.WIDE.U32 R22, R25, 0x4, R12 ;  /* 0x0000000419167825 */ /* 0x000fcc00078e000c */
[----:B------:R-:W2:Y:S01]  /*0310*/  LDG.E R22, desc[UR6][R22.64] ;  /* 0x0000000616167981 */ /* 0x000ea2000c1e1900 */
[----:B---3--:R-:W-:Y:S01]  /*0320*/  FFMA R29, R20, R29, R19 ;  /* 0x0000001d141d7223 */ /* 0x008fe20000000013 */
[----:B------:R-:W-:Y:S02]  /*0330*/  IMAD.WIDE.U32 R18, R26, 0x4, R12 ;  /* 0x000000041a127825 */ /* 0x000fe400078e000c */
[----:B------:R-:W2:Y:S04]  /*0340*/  LDG.E R20, desc[UR6][R14.64+0xc] ;  /* 0x00000c060e147981 */ /* 0x000ea8000c1e1900 */
[----:B------:R-:W3:Y:S04]  /*0350*/  LDG.E R18, desc[UR6][R18.64] ;  /* 0x0000000612127981 */ /* 0x000ee8000c1e1900 */
[----:B------:R-:W3:Y:S02]  /*0360*/  LDG.E R19, desc[UR6][R14.64+0x8] ;  /* 0x000008060e137981 */ /* 0x000ee4000c1e1900 */
[----:B---3--:R-:W-:Y:S01]  /*0370*/  FFMA R29, R18, R19, R29 ;  /* 0x00000013121d7223 */ /* 0x008fe2000000001d */
[----:B------:R-:W-:-:S06]  /*0380*/  IMAD.WIDE.U32 R18, R24, 0x4, R12 ;  /* 0x0000000418127825 */ /* 0x000fcc00078e000c */
[----:B------:R-:W3:Y:S04]  /*0390*/  LDG.E R18, desc[UR6][R18.64] ;  /* 0x0000000612127981 */ /* 0x000ee8000c1e1900 */
[----:B------:R-:W3:Y:S01]  /*03a0*/  LDG.E R19, desc[UR6][R14.64+0x10] ;  /* 0x000010060e137981 */ /* 0x000ee2000c1e1900 */
[----:B--2---:R-:W-:Y:S01]  /*03b0*/  FFMA R29, R22, R20, R29 ;  /* 0x00000014161d7223 */ /* 0x004fe2000000001d */
[----:B------:R-:W-:-:S04]  /*03c0*/  IMAD.WIDE.U32 R20, R11, 0x4, R12 ;  /* 0x000000040b147825 */ /* 0x000fc800078e000c */
[--C-:B------:R-:W-:Y:S02]  /*03d0*/  IMAD.WIDE.U32 R22, R10, 0x4, R12.reuse ;  /* 0x000000040a167825 */ /* 0x100fe400078e000c */
[----:B------:R-:W2:Y:S02]  /*03e0*/  LDG.E R20, desc[UR6][R20.64] ;  /* 0x0000000614147981 */ /* 0x000ea4000c1e1900 */
[----:B------:R-:W-:Y:S02]  /*03f0*/  IMAD.WIDE.U32 R12, R28, 0x4, R12 ;  /* 0x000000041c0c7825 */ /* 0x000fe400078e000c */
[----:B------:R-:W4:Y:S04]  /*0400*/  LDG.E R22, desc[UR6][R22.64] ;  /* 0x0000000616167981 */ /* 0x000f28000c1e1900 */
[----:B------:R-:W5:Y:S04]  /*0410*/  LDG.E R12, desc[UR6][R12.64] ;  /* 0x000000060c0c7981 */ /* 0x000f68000c1e1900 */
[----:B------:R-:W2:Y:S01]  /*0420*/  LDG.E R21, desc[UR6][R14.64+0x14] ;  /* 0x000014060e157981 */ /* 0x000ea2000c1e1900 */
[----:B---3--:R-:W-:-:S03]  /*0430*/  FFMA R29, R18, R19, R29 ;  /* 0x00000013121d7223 */ /* 0x008fc6000000001d */
[----:B------:R-:W4:Y:S04]  /*0440*/  LDG.E R19, desc[UR6][R14.64+0x18] ;  /* 0x000018060e137981 */ /* 0x000f28000c1e1900 */
[----:B------:R-:W5:Y:S01]  /*0450*/  LDG.E R18, desc[UR6][R14.64+0x1c] ;  /* 0x00001c060e127981 */ /* 0x000f62000c1e1900 */
[----:B------:R-:W-:-:S04]  /*0460*/  IADD3 R8, PT, PT, R8, 0x8, RZ ;  /* 0x0000000808087810 */ /* 0x000fc80007ffe0ff */
[----:B------:R-:W-:Y:S01]  /*0470*/  ISETP.NE.AND P1, PT, R8, RZ, PT ;  /* 0x000000ff0800720c */ /* 0x000fe20003f25270 */
[----:B------:R-:W-:-:S04]  /*0480*/  IMAD.WIDE.U32 R16, R9, 0x4, R16 ;  /* 0x0000000409107825 */ /* 0x000fc800078e0010 */
[----:B--2---:R-:W-:Y:S01]  /*0490*/  FFMA R29, R20, R21, R29 ;  /* 0x00000015141d7223 */ /* 0x004fe2000000001d */
[----:B------:R-:W-:Y:S02]  /*04a0*/  IADD3 R6, PT, PT, R6, 0x8, RZ ;  /* 0x0000000806067810 */ /* 0x000fe40007ffe0ff */
[C---:B------:R-:W-:Y:S02]  /*04b0*/  IADD3 R28, PT, PT, R9.reuse, R28, RZ ;  /* 0x0000001c091c7210 */ /* 0x040fe40007ffe0ff */
[C---:B------:R-:W-:Y:S02]  /*04c0*/  IADD3 R10, PT, PT, R9.reuse, R10, RZ ;  /* 0x0000000a090a7210 */ /* 0x040fe40007ffe0ff */
[C---:B------:R-:W-:Y:S02]  /*04d0*/  IADD3 R11, PT, PT, R9.reuse, R11, RZ ;  /* 0x0000000b090b7210 */ /* 0x040fe40007ffe0ff */
[C---:B------:R-:W-:Y:S02]  /*04e0*/  IADD3 R24, PT, PT, R9.reuse, R24, RZ ;  /* 0x0000001809187210 */ /* 0x040fe40007ffe0ff */
[----:B------:R-:W-:-:S02]  /*04f0*/  IADD3 R25, PT, PT, R9, R25, RZ ;  /* 0x0000001909197210 */ /* 0x000fc40007ffe0ff */
[C---:B------:R-:W-:Y:S02]  /*0500*/  IADD3 R26, PT, PT, R9.reuse, R26, RZ ;  /* 0x0000001a091a7210 */ /* 0x040fe40007ffe0ff */
[----:B------:R-:W-:Y:S01]  /*0510*/  IADD3 R27, PT, PT, R9, R27, RZ ;  /* 0x0000001b091b7210 */ /* 0x000fe20007ffe0ff */
[----:B----4-:R-:W-:-:S04]  /*0520*/  FFMA R19, R22, R19, R29 ;  /* 0x0000001316137223 */ /* 0x010fc8000000001d */
[----:B-----5:R-:W-:Y:S01]  /*0530*/  FFMA R18, R12, R18, R19 ;  /* 0x000000120c127223 */ /* 0x020fe20000000013 */
[----:B------:R-:W-:Y:S06]  /*0540*/  @P1 BRA `(.L_x_1) ;  /* 0xfffffffc00481947 */ /* 0x000fec000383ffff */
.L_x_0:
[----:B------:R-:W-:Y:S05]  /*0550*/  @!P0 BRA `(.L_x_2) ;  /* 0x0000000000e48947 */ /* 0x000fea0003800000 */
[----:B------:R-:W-:Y:S02]  /*0560*/  ISETP.GE.U32.AND P0, PT, R2, 0x4, PT ;  /* 0x000000040200780c */ /* 0x000fe40003f06070 */
[----:B------:R-:W-:-:S04]  /*0570*/  LOP3.LUT R6, R0, 0x3, RZ, 0xc0, !PT ;  /* 0x0000000300067812 */ /* 0x000fc800078ec0ff */
[----:B------:R-:W-:-:S07]  /*0580*/  ISETP.NE.AND P1, PT, R6, RZ, PT ;  /* 0x000000ff0600720c */ /* 0x000fce0003f25270 */
[----:B------:R-:W-:Y:S06]  /*0590*/  @!P0 BRA `(.L_x_3) ;  /* 0x0000000000648947 */ /* 0x000fec0003800000 */
[----:B------:R-:W1:Y:S01]  /*05a0*/  LDC.64 R8, c[0x0][0x380] ;  /* 0x0000e000ff087b82 */ /* 0x000e620000000a00 */
[----:B------:R-:W-:Y:S01]  /*05b0*/  IMAD R15, R7, R0, R5 ;  /* 0x00000000070f7224 */ /* 0x000fe200078e0205 */
[----:B------:R-:W-:-:S04]  /*05c0*/  IADD3 R13, PT, PT, R4, R7, RZ ;  /* 0x00000007040d7210 */ /* 0x000fc80007ffe0ff */
[C---:B------:R-:W-:Y:S02]  /*05d0*/  IADD3 R17, PT, PT, R15.reuse, R0, RZ ;  /* 0x000000000f117210 */ /* 0x040fe40007ffe0ff */
[----:B------:R-:W2:Y:S01]  /*05e0*/  LDC.64 R10, c[0x0][0x388] ;  /* 0x0000e200ff0a7b82 */ /* 0x000ea20000000a00 */
[----:B-1----:R-:W-:-:S06]  /*05f0*/  IMAD.WIDE.U32 R14, R15, 0x4, R8 ;  /* 0x000000040f0e7825 */ /* 0x002fcc00078e0008 */
[----:B0-----:R-:W3:Y:S01]  /*0600*/  LDG.E R15, desc[UR6][R14.64] ;  /* 0x000000060e0f7981 */ /* 0x001ee2000c1e1900 */
[----:B--2---:R-:W-:Y:S01]  /*0610*/  IMAD.WIDE R10, R13, 0x4, R10 ;  /* 0x000000040d0a7825 */ /* 0x004fe200078e020a */
[----:B------:R-:W-:-:S03]  /*0620*/  IADD3 R13, PT, PT, R17, R0, RZ ;  /* 0x00000000110d7210 */ /* 0x000fc60007ffe0ff */
[--C-:B------:R-:W-:Y:S01]  /*0630*/  IMAD.WIDE.U32 R16, R17, 0x4, R8.reuse ;  /* 0x0000000411107825 */ /* 0x100fe200078e0008 */
[----:B------:R-:W3:Y:S01]  /*0640*/  LDG.E R2, desc[UR6][R10.64] ;  /* 0x000000060a027981 */ /* 0x000ee2000c1e1900 */
[C---:B------:R-:W-:Y:S02]  /*0650*/  IADD3 R21, PT, PT, R13.reuse, R0, RZ ;  /* 0x000000000d157210 */ /* 0x040fe40007ffe0ff */
[--C-:B------:R-:W-:Y:S01]  /*0660*/  IMAD.WIDE.U32 R12, R13, 0x4, R8.reuse ;  /* 0x000000040d0c7825 */ /* 0x100fe200078e0008 */
[----:B------:R-:W2:Y:S04]  /*0670*/  LDG.E R19, desc[UR6][R10.64+0x4] ;  /* 0x000004060a137981 */ /* 0x000ea8000c1e1900 */
[----:B------:R-:W2:Y:S01]  /*0680*/  LDG.E R17, desc[UR6][R16.64] ;  /* 0x0000000610117981 */ /* 0x000ea2000c1e1900 */
[----:B------:R-:W-:-:S03]  /*0690*/  IMAD.WIDE.U32 R8, R21, 0x4, R8 ;  /* 0x0000000415087825 */ /* 0x000fc600078e0008 */
[----:B------:R-:W4:Y:S04]  /*06a0*/  LDG.E R13, desc[UR6][R12.64] ;  /* 0x000000060c0d7981 */ /* 0x000f28000c1e1900 */
[----:B------:R-:W4:Y:S04]  /*06b0*/  LDG.E R20, desc[UR6][R10.64+0x8] ;  /* 0x000008060a147981 */ /* 0x000f28000c1e1900 */
[----:B------:R-:W5:Y:S04]  /*06c0*/  LDG.E R9, desc[UR6][R8.64] ;  /* 0x0000000608097981 */ /* 0x000f68000c1e1900 */
[----:B------:R-:W5:Y:S01]  /*06d0*/  LDG.E R21, desc[UR6][R10.64+0xc] ;  /* 0x00000c060a157981 */ /* 0x000f62000c1e1900 */
[----:B------:R-:W-:Y:S01]  /*06e0*/  IADD3 R7, PT, PT, R7, 0x4, RZ ;  /* 0x0000000407077810 */ /* 0x000fe20007ffe0ff */
[----:B---3--:R-:W-:-:S04]  /*06f0*/  FFMA R2, R15, R2, R18 ;  /* 0x000000020f027223 */ /* 0x008fc80000000012 */
[----:B--2---:R-:W-:-:S04]  /*0700*/  FFMA R2, R17, R19, R2 ;  /* 0x0000001311027223 */ /* 0x004fc80000000002 */
[----:B----4-:R-:W-:-:S04]  /*0710*/  FFMA R2, R13, R20, R2 ;  /* 0x000000140d027223 */ /* 0x010fc80000000002 */
[----:B-----5:R-:W-:-:S07]  /*0720*/  FFMA R18, R9, R21, R2 ;  /* 0x0000001509127223 */ /* 0x020fce0000000002 */
.L_x_3:
[----:B------:R-:W-:Y:S05]  /*0730*/  @!P1 BRA `(.L_x_2) ;  /* 0x00000000006c9947 */ /* 0x000fea0003800000 */
[----:B------:R-:W1:Y:S01]  /*0740*/  LDC.64 R16, c[0x0][0x380] ;  /* 0x0000e000ff107b82 */ /* 0x000e620000000a00 */
[----:B------:R-:W-:Y:S02]  /*0750*/  ISETP.NE.AND P0, PT, R6, 0x1, PT ;  /* 0x000000010600780c */ /* 0x000fe40003f05270 */
[----:B------:R-:W-:-:S04]  /*0760*/  LOP3.LUT R2, R0, 0x1, RZ, 0xc0, !PT ;  /* 0x0000000100027812 */ /* 0x000fc800078ec0ff */
[----:B------:R-:W-:Y:S01]  /*0770*/  ISETP.NE.U32.AND P1, PT, R2, 0x1, PT ;  /* 0x000000010200780c */ /* 0x000fe20003f25070 */
[----:B------:R-:W2:Y:S06]  /*0780*/  LDC.64 R8, c[0x0][0x388] ;  /* 0x0000e200ff087b82 */ /* 0x000eac0000000a00 */
[C---:B------:R-:W-:Y:S01]  /*0790*/  @P0 IMAD R15, R7.reuse, R0, R5 ;  /* 0x00000000070f0224 */ /* 0x040fe200078e0205 */
[----:B------:R-:W-:Y:S01]  /*07a0*/  @P0 IADD3 R19, PT, PT, R4, R7, RZ ;  /* 0x0000000704130210 */ /* 0x000fe20007ffe0ff */
[----:B------:R-:W3:Y:S01]  /*07b0*/  LDC.64 R12, c[0x0][0x380] ;  /* 0x0000e000ff0c7b82 */ /* 0x000ee20000000a00 */
[----:B------:R-:W-:-:S02]  /*07c0*/  @P0 IADD3 R7, PT, PT, R7, 0x2, RZ ;  /* 0x0000000207070810 */ /* 0x000fc40007ffe0ff */
[----:B------:R-:W-:-:S05]  /*07d0*/  @P0 IADD3 R21, PT, PT, R15, R0, RZ ;  /* 0x000000000f150210 */ /* 0x000fca0007ffe0ff */
[----:B------:R-:W4:Y:S01]  /*07e0*/  LDC.64 R10, c[0x0][0x388] ;  /* 0x0000e200ff0a7b82 */ /* 0x000f220000000a00 */
[----:B-1----:R-:W-:-:S04]  /*07f0*/  @P0 IMAD.WIDE.U32 R14, R15, 0x4, R16 ;  /* 0x000000040f0e0825 */ /* 0x002fc800078e0010 */
[----:B------:R-:W-:Y:S02]  /*0800*/  @P0 IMAD.WIDE.U32 R16, R21, 0x4, R16 ;  /* 0x0000000415100825 */ /* 0x000fe400078e0010 */
[----:B0-----:R-:W5:Y:S02]  /*0810*/  @P0 LDG.E R15, desc[UR6][R14.64] ;  /* 0x000000060e0f0981 */ /* 0x001f64000c1e1900 */
[----:B--2---:R-:W-:Y:S01]  /*0820*/  @P0 IMAD.WIDE R8, R19, 0x4, R8 ;  /* 0x0000000413080825 */ /* 0x004fe200078e0208 */
[----:B------:R-:W-:Y:S01]  /*0830*/  @!P1 IADD3 R19, PT, PT, R4, R7, RZ ;  /* 0x0000000704139210 */ /* 0x000fe20007ffe0ff */
[----:B------:R-:W2:Y:S02]  /*0840*/  @P0 LDG.E R17, desc[UR6][R16.64] ;  /* 0x0000000610110981 */ /* 0x000ea4000c1e1900 */
[----:B------:R-:W-:Y:S02]  /*0850*/  @!P1 IMAD R7, R7, R0, R5 ;  /* 0x0000000007079224 */ /* 0x000fe400078e0205 */
[----:B------:R-:W5:Y:S02]  /*0860*/  @P0 LDG.E R2, desc[UR6][R8.64] ;  /* 0x0000000608020981 */ /* 0x000f64000c1e1900 */
[----:B---3--:R-:W-:-:S02]  /*0870*/  @!P1 IMAD.WIDE.U32 R12, R7, 0x4, R12 ;  /* 0x00000004070c9825 */ /* 0x008fc400078e000c */
[----:B------:R-:W2:Y:S04]  /*0880*/  @P0 LDG.E R4, desc[UR6][R8.64+0x4] ;  /* 0x0000040608040981 */ /* 0x000ea8000c1e1900 */
[----:B------:R-:W3:Y:S01]  /*0890*/  @!P1 LDG.E R13, desc[UR6][R12.64] ;  /* 0x000000060c0d9981 */ /* 0x000ee2000c1e1900 */
[----:B----4-:R-:W-:-:S06]  /*08a0*/  @!P1 IMAD.WIDE R10, R19, 0x4, R10 ;  /* 0x00000004130a9825 */ /* 0x010fcc00078e020a */
[----:B------:R-:W3:Y:S01]  /*08b0*/  @!P1 LDG.E R10, desc[UR6][R10.64] ;  /* 0x000000060a0a9981 */ /* 0x000ee2000c1e1900 */
[----:B-----5:R-:W-:-:S04]  /*08c0*/  @P0 FFMA R2, R15, R2, R18 ;  /* 0x000000020f020223 */ /* 0x020fc80000000012 */
[----:B--2---:R-:W-:-:S04]  /*08d0*/  @P0 FFMA R18, R17, R4, R2 ;  /* 0x0000000411120223 */ /* 0x004fc80000000002 */
[----:B---3--:R-:W-:-:S07]  /*08e0*/  @!P1 FFMA R18, R13, R10, R18 ;  /* 0x0000000a0d129223 */ /* 0x008fce0000000012 */
.L_x_2:
[----:B------:R-:W1:Y:S01]  /*08f0*/  LDC.64 R6, c[0x0][0x390] ;  /* 0x0000e400ff067b82 */ /* 0x000e620000000a00 */
[----:B------:R-:W-:-:S04]  /*0900*/  IMAD R3, R5, R0, R3 ;  /* 0x0000000005037224 */ /* 0x000fc800078e0203 */
[----:B-1----:R-:W-:-:S05]  /*0910*/  IMAD.WIDE R2, R3, 0x4, R6 ;  /* 0x0000000403027825 */ /* 0x002fca00078e0206 */
[----:B0-----:R-:W-:Y:S01]  /*0920*/  STG.E desc[UR6][R2.64], R18 ;  /* 0x0000001202007986 */ /* 0x001fe2000c101906 */
[----:B------:R-:W-:Y:S05]  /*0930*/  EXIT ;  /* 0x000000000000794d */ /* 0x000fea0003800000 */
.L_x_4:
[----:B------:R-:W-:-:S00]  /*0940*/  BRA `(.L_x_4) ;  /* 0xfffffffc00fc7947 */ /* 0x000fc0000383ffff */
[----:B------:R-:W-:-:S00]  /*0950*/  NOP ;  /* 0x0000000000007918 */ /* 0x000fc00000000000 */
        /* <DEDUP_REMOVED lines=10> */
.L_x_5:


//--------------------- .nv.shared.reserved.0     --------------------------
	.section	.nv.shared.reserved.0,"aw",@nobits
	.weak		__nv_reservedSMEM_offset_0_alias
	.size		__nv_reservedSMEM_offset_0_alias, 0, 64
	.other		__nv_reservedSMEM_offset_0_alias,@"STO_CUDA_RESERVED_SHARED STV_DEFAULT"
__nv_reservedSMEM_offset_0_alias:
	.zero		0
	.zero		64


//--------------------- .nv.constant0._Z13mmtt_reversedPKfS0_Pfi --------------------------
	.section	.nv.constant0._Z13mmtt_reversedPKfS0_Pfi,"a",@progbits
	.sectionflags	@""
	.align	4
.nv.constant0._Z13mmtt_reversedPKfS0_Pfi:
	.zero		924


//--------------------- SYMBOLS --------------------------

	.type		.nv.reservedSmem.offset0,@object
	.size		.nv.reservedSmem.offset0,0x4
